//
// Generated by NVIDIA NVVM Compiler
//
// Compiler Build ID: CL-19805474
// Cuda compilation tools, release 7.5, V7.5.16
// Based on LLVM 3.4svn
//

.version 4.3
.target sm_20, debug
.address_size 64

	// .globl	kernelFunction

.visible .entry kernelFunction(
	.param .u64 kernelFunction_param_0
)
{
	.reg .b32 	%r<5>;
	.reg .b64 	%rd<5>;


	.loc 1 12 1
func_begin0:
	.loc	1 0 0

	.loc 1 12 1

	ld.param.u64 	%rd1, [kernelFunction_param_0];
func_exec_begin0:
	.loc	1 14 1
tmp0:
	mov.u32 	%r1, %tid.x;
	mov.u32 	%r2, 32;
	sub.s32 	%r3, %r2, %r1;
	mov.u32 	%r4, %tid.x;
	cvt.u64.u32	%rd2, %r4;
	shl.b64 	%rd3, %rd2, 2;
	add.s64 	%rd4, %rd1, %rd3;
	st.u32 	[%rd4], %r3;
tmp1:
	.loc	1 15 2
	ret;
tmp2:
func_end0:
}

	.file	1 "C:/_git/Repos/CUDA Samples/v7.5/6_Advanced/threadMigration/threadMigration_kernel.cu", 1426896919, 516

.section .debug_info {
 .b32 297
 .b8 2
 .b8 0
 .b32 .debug_abbrev
 .b8 8
 .b8 1

 .b8 108
 .b8 103
 .b8 101
 .b8 110
 .b8 102
 .b8 101
 .b8 58
 .b8 32
 .b8 69
 .b8 68
 .b8 71
 .b8 32
 .b8 52
 .b8 46
 .b8 57

 .b8 0
 .b8 4
 .b8 67
 .b8 58
 .b8 47
 .b8 95
 .b8 103
 .b8 105
 .b8 116
 .b8 47
 .b8 82
 .b8 101
 .b8 112
 .b8 111
 .b8 115
 .b8 47
 .b8 67
 .b8 85
 .b8 68
 .b8 65
 .b8 32
 .b8 83
 .b8 97
 .b8 109
 .b8 112
 .b8 108
 .b8 101
 .b8 115
 .b8 47
 .b8 118
 .b8 55
 .b8 46
 .b8 53
 .b8 47
 .b8 54
 .b8 95
 .b8 65
 .b8 100
 .b8 118
 .b8 97
 .b8 110
 .b8 99
 .b8 101
 .b8 100
 .b8 47
 .b8 116
 .b8 104
 .b8 114
 .b8 101
 .b8 97
 .b8 100
 .b8 77
 .b8 105
 .b8 103
 .b8 114
 .b8 97
 .b8 116
 .b8 105
 .b8 111
 .b8 110
 .b8 47
 .b8 116
 .b8 104
 .b8 114
 .b8 101
 .b8 97
 .b8 100
 .b8 77
 .b8 105
 .b8 103
 .b8 114
 .b8 97
 .b8 116
 .b8 105
 .b8 111
 .b8 110
 .b8 95
 .b8 107
 .b8 101
 .b8 114
 .b8 110
 .b8 101
 .b8 108
 .b8 46
 .b8 99
 .b8 117

 .b8 0
 .b64 0
 .b32 .debug_line
 .b8 67
 .b8 58
 .b8 92
 .b8 95
 .b8 103
 .b8 105
 .b8 116
 .b8 92
 .b8 82
 .b8 101
 .b8 112
 .b8 111
 .b8 115
 .b8 92
 .b8 67
 .b8 85
 .b8 68
 .b8 65
 .b8 32
 .b8 83
 .b8 97
 .b8 109
 .b8 112
 .b8 108
 .b8 101
 .b8 115
 .b8 92
 .b8 118
 .b8 55
 .b8 46
 .b8 53
 .b8 92
 .b8 54
 .b8 95
 .b8 65
 .b8 100
 .b8 118
 .b8 97
 .b8 110
 .b8 99
 .b8 101
 .b8 100
 .b8 92
 .b8 116
 .b8 104
 .b8 114
 .b8 101
 .b8 97
 .b8 100
 .b8 77
 .b8 105
 .b8 103
 .b8 114
 .b8 97
 .b8 116
 .b8 105
 .b8 111
 .b8 110

 .b8 0
 .b8 2

 .b8 107
 .b8 101
 .b8 114
 .b8 110
 .b8 101
 .b8 108
 .b8 70
 .b8 117
 .b8 110
 .b8 99
 .b8 116
 .b8 105
 .b8 111
 .b8 110

 .b8 0
 .b8 107
 .b8 101
 .b8 114
 .b8 110
 .b8 101
 .b8 108
 .b8 70
 .b8 117
 .b8 110
 .b8 99
 .b8 116
 .b8 105
 .b8 111
 .b8 110

 .b8 0
 .b32 1
 .b32 12
 .b32 278
 .b8 1
 .b64 func_begin0
 .b64 func_end0
 .b8 1
 .b8 156
 .b8 3

 .b8 105
 .b8 110
 .b8 112
 .b8 117
 .b8 116

 .b8 0
 .b32 1
 .b32 12
 .b32 284
 .b8 9
 .b8 3
 .b64 kernelFunction_param_0
 .b8 7
 .b8 0
 .b8 4

 .b8 118
 .b8 111
 .b8 105
 .b8 100

 .b8 0
 .b8 5

 .b32 290
 .b8 12
 .b8 6

 .b8 105
 .b8 110
 .b8 116

 .b8 0
 .b8 5
 .b32 4
 .b8 0
}
.section .debug_abbrev {
 .b8 1

 .b8 17

 .b8 1

 .b8 37

 .b8 8

 .b8 19

 .b8 11

 .b8 3

 .b8 8

 .b8 17

 .b8 1

 .b8 16

 .b8 6

 .b8 27

 .b8 8

 .b8 0

 .b8 0

 .b8 2

 .b8 46

 .b8 1

 .b8 135
 .b8 64

 .b8 8

 .b8 3

 .b8 8

 .b8 58

 .b8 6

 .b8 59

 .b8 6

 .b8 73

 .b8 19

 .b8 63

 .b8 12

 .b8 17

 .b8 1

 .b8 18

 .b8 1

 .b8 64

 .b8 10

 .b8 0

 .b8 0

 .b8 3

 .b8 5

 .b8 0

 .b8 3

 .b8 8

 .b8 58

 .b8 6

 .b8 59

 .b8 6

 .b8 73

 .b8 19

 .b8 2

 .b8 10

 .b8 51

 .b8 11

 .b8 0

 .b8 0

 .b8 4

 .b8 59

 .b8 0

 .b8 3

 .b8 8

 .b8 0

 .b8 0

 .b8 5

 .b8 15

 .b8 0

 .b8 73

 .b8 19

 .b8 51

 .b8 11

 .b8 0

 .b8 0

 .b8 6

 .b8 36

 .b8 0

 .b8 3

 .b8 8

 .b8 62

 .b8 11

 .b8 11

 .b8 6

 .b8 0

 .b8 0

 .b8 0

}
.section .debug_ranges {
}
.section .debug_pubnames {
 .b32 33
 .b8 2
 .b8 0
 .b32 .debug_info
 .b32 297
 .b32 185
 .b8 107
 .b8 101
 .b8 114
 .b8 110
 .b8 101
 .b8 108
 .b8 70
 .b8 117
 .b8 110
 .b8 99
 .b8 116
 .b8 105
 .b8 111
 .b8 110
 .b8 0

 .b32 0
}


// ===== COMPILED SASS (sm_100) =====

	.target	sm_100

	.elftype	@"ET_EXEC"


//--------------------- .note.nv.tkinfo           --------------------------
	.section	.note.nv.tkinfo,"",@"SHT_NOTE"
	.sectionflags	@"SHF_NOTE_NV_TKINFO"
	.tkinfo
        /*0018*/ 	.word	0x00000002
        /*0030*/ 	.string	""
        /*0030*/ 	.string	"ptxas"
        /*0030*/ 	.string	"Cuda compilation tools, release 13.0, V13.0.88"
        /*0030*/ 	.string	"Build cuda_13.0.r13.0/compiler.36424714_0"
        /*0030*/ 	.string	"-arch sm_100 "



//--------------------- .note.nv.cuinfo           --------------------------
	.section	.note.nv.cuinfo,"",@"SHT_NOTE"
	.sectionflags	@"SHF_NOTE_NV_CUINFO"
        /*0018*/ 	.short	0x0002
        /*001a*/ 	.short	0x0014
        /*001c*/ 	.short	0x0082
	.zero		2


//--------------------- .nv.info                  --------------------------
	.section	.nv.info,"",@"SHT_CUDA_INFO"
	.align	4


	//----- nvinfo : EIATTR_REGCOUNT
	.align		4
        /*0000*/ 	.byte	0x04, 0x2f
        /*0002*/ 	.short	(.L_1 - .L_0)
	.align		4
.L_0:
        /*0004*/ 	.word	index@(kernelFunction)
        /*0008*/ 	.word	0x0000000a


	//----- nvinfo : EIATTR_FRAME_SIZE
	.align		4
.L_1:
        /*000c*/ 	.byte	0x04, 0x11
        /*000e*/ 	.short	(.L_3 - .L_2)
	.align		4
.L_2:
        /*0010*/ 	.word	index@(kernelFunction)
        /*0014*/ 	.word	0x00000000


	//----- nvinfo : EIATTR_GEN_ERRBAR_AT_EXIT
	.align		4
.L_3:
        /*0018*/ 	.byte	0x01, 0x53
	.zero		2


	//----- nvinfo : EIATTR_MIN_STACK_SIZE
	.align		4
        /*001c*/ 	.byte	0x04, 0x12
        /*001e*/ 	.short	(.L_5 - .L_4)
	.align		4
.L_4:
        /*0020*/ 	.word	index@(kernelFunction)
        /*0024*/ 	.word	0x00000000
.L_5:


//--------------------- .nv.compat                --------------------------
	.section	.nv.compat,"",@"SHT_CUDA_COMPAT_INFO"
	.align	4
        /*0000*/ 	.byte	0x02, 0x09, 0x00, 0x00, 0x02, 0x02, 0x01, 0x00, 0x02, 0x05, 0x05, 0x00, 0x03, 0x07, 0x01, 0x01
        /*0010*/ 	.byte	0x02, 0x03, 0x00, 0x00, 0x02, 0x06, 0x01, 0x00, 0x04, 0x0b, 0x08, 0x00, 0x09, 0x00, 0x00, 0x00
        /*0020*/ 	.byte	0x00, 0x00, 0x00, 0x00


//--------------------- .nv.info.kernelFunction   --------------------------
	.section	.nv.info.kernelFunction,"",@"SHT_CUDA_INFO"
	.sectionflags	@""
	.align	4


	//----- nvinfo : EIATTR_CUDA_API_VERSION
	.align		4
        /*0000*/ 	.byte	0x04, 0x37
        /*0002*/ 	.short	(.L_7 - .L_6)
.L_6:
        /*0004*/ 	.word	0x00000082


	//----- nvinfo : EIATTR_KPARAM_INFO
	.align		4
.L_7:
        /*0008*/ 	.byte	0x04, 0x17
        /*000a*/ 	.short	(.L_9 - .L_8)
.L_8:
        /*000c*/ 	.word	0x00000000
        /*0010*/ 	.short	0x0000
        /*0012*/ 	.short	0x0000
        /*0014*/ 	.byte	0x00, 0xf0, 0x21, 0x00


	//----- nvinfo : EIATTR_SPARSE_MMA_MASK
	.align		4
.L_9:
        /*0018*/ 	.byte	0x03, 0x50
        /*001a*/ 	.short	0x0000


	//----- nvinfo : EIATTR_MAXREG_COUNT
	.align		4
        /*001c*/ 	.byte	0x03, 0x1b
        /*001e*/ 	.short	0x00ff


	//----- nvinfo : EIATTR_MERCURY_ISA_VERSION
	.align		4
        /*0020*/ 	.byte	0x03, 0x5f
        /*0022*/ 	.short	0x0101


	//----- nvinfo : EIATTR_VRC_CTA_INIT_COUNT
	.align		4
        /*0024*/ 	.byte	0x02, 0x4a
	.zero		1
	.zero		1


	//----- nvinfo : EIATTR_EXIT_INSTR_OFFSETS
	.align		4
        /*0028*/ 	.byte	0x04, 0x1c
        /*002a*/ 	.short	(.L_11 - .L_10)


	//   ....[0]....
.L_10:
        /*002c*/ 	.word	0x00000210


	//   ....[1]....
        /*0030*/ 	.word	0x00000250


	//----- nvinfo : EIATTR_CBANK_PARAM_SIZE
	.align		4
.L_11:
        /*0034*/ 	.byte	0x03, 0x19
        /*0036*/ 	.short	0x0008


	//----- nvinfo : EIATTR_PARAM_CBANK
	.align		4
        /*0038*/ 	.byte	0x04, 0x0a
        /*003a*/ 	.short	(.L_13 - .L_12)
	.align		4
.L_12:
        /*003c*/ 	.word	index@(.nv.constant0.kernelFunction)
        /*0040*/ 	.short	0x0380
        /*0042*/ 	.short	0x0008


	//----- nvinfo : EIATTR_SW_WAR
	.align		4
.L_13:
        /*0044*/ 	.byte	0x04, 0x36
        /*0046*/ 	.short	(.L_15 - .L_14)
.L_14:
        /*0048*/ 	.word	0x00000008
.L_15:


//--------------------- .nv.callgraph             --------------------------
	.section	.nv.callgraph,"",@"SHT_CUDA_CALLGRAPH"
	.align	4
	.sectionentsize	8
	.align		4
        /*0000*/ 	.word	0x00000000
	.align		4
        /*0004*/ 	.word	0xffffffff
	.align		4
        /*0008*/ 	.word	0x00000000
	.align		4
        /*000c*/ 	.word	0xfffffffe
	.align		4
        /*0010*/ 	.word	0x00000000
	.align		4
        /*0014*/ 	.word	0xfffffffd
	.align		4
        /*0018*/ 	.word	0x00000000
	.align		4
        /*001c*/ 	.word	0xfffffffc


//--------------------- .text.kernelFunction      --------------------------
	.section	.text.kernelFunction,"ax",@progbits
	.align	128
        .global         kernelFunction
        .type           kernelFunction,@function
        .size           kernelFunction,(.L_x_1 - kernelFunction)
        .other          kernelFunction,@"STO_CUDA_ENTRY STV_DEFAULT"
kernelFunction:
.text.kernelFunction:
[----:B01----:R1:W0:-:S15]  /*0000*/  LDC R1, c[0x0][0x37c] ;  /* 0x0000df00ff017b82 */ /* 0x00321e0000000800 */
[----:B01----:R1:W0:-:S15]  /*0010*/  LDC.64 R4, c[0x0][0x358] ;  /* 0x0000d600ff047b82 */ /* 0x00321e0000000a00 */
[----:B01----:R-:W-:-:S15]  /*0020*/  MOV R2, RZ ;  /* 0x000000ff00027202 */ /* 0x003fde0000000f00 */
[----:B01----:R1:W0:-:S15]  /*0030*/  LDC.64 R2, c[0x0][R2+0x380] ;  /* 0x0000e00002027b82 */ /* 0x00321e0000000a00 */
[----:B01----:R-:W-:-:S15]  /*0040*/  MOV R6, R2 ;  /* 0x0000000200067202 */ /* 0x003fde0000000f00 */
[----:B01----:R-:W-:-:S15]  /*0050*/  MOV R7, R3 ;  /* 0x0000000300077202 */ /* 0x003fde0000000f00 */
[----:B01----:R-:W-:-:S15]  /*0060*/  MOV R6, R6 ;  /* 0x0000000600067202 */ /* 0x003fde0000000f00 */
[----:B01----:R-:W-:-:S15]  /*0070*/  MOV R7, R7 ;  /* 0x0000000700077202 */ /* 0x003fde0000000f00 */
[----:B01----:R-:W-:-:S15]  /*0080*/  MOV R6, R6 ;  /* 0x0000000600067202 */ /* 0x003fde0000000f00 */
[----:B01----:R-:W-:-:S15]  /*0090*/  MOV R7, R7 ;  /* 0x0000000700077202 */ /* 0x003fde0000000f00 */
[----:B01----:R1:W0:-:S15]  /*00a0*/  S2R R0, SR_TID.X ;  /* 0x0000000000007919 */ /* 0x00321e0000002100 */
[----:B01----:R-:W-:-:S15]  /*00b0*/  MOV R0, R0 ;  /* 0x0000000000007202 */ /* 0x003fde0000000f00 */
[----:B01----:R-:W-:-:S15]  /*00c0*/  MOV R2, 0x20 ;  /* 0x0000002000027802 */ /* 0x003fde0000000f00 */
[----:B01----:R-:W-:-:S15]  /*00d0*/  IADD3 R0, PT, PT, R2, -R0, RZ ;  /* 0x8000000002007210 */ /* 0x003fde0007ffe0ff */
[----:B01----:R1:W0:-:S15]  /*00e0*/  S2R R2, SR_TID.X ;  /* 0x0000000000027919 */ /* 0x00321e0000002100 */
[----:B01----:R-:W-:-:S15]  /*00f0*/  MOV R2, R2 ;  /* 0x0000000200027202 */ /* 0x003fde0000000f00 */
[----:B01----:R-:W-:-:S15]  /*0100*/  MOV R2, R2 ;  /* 0x0000000200027202 */ /* 0x003fde0000000f00 */
[----:B01----:R-:W-:-:S15]  /*0110*/  MOV R2, R2 ;  /* 0x0000000200027202 */ /* 0x003fde0000000f00 */
[----:B01----:R-:W-:-:S15]  /*0120*/  MOV R3, RZ ;  /* 0x000000ff00037202 */ /* 0x003fde0000000f00 */
[----:B01----:R-:W-:-:S15]  /*0130*/  SHF.L.U64.HI R3, R2, 0x2, R3 ;  /* 0x0000000202037819 */ /* 0x003fde0000010203 */
[----:B01----:R-:W-:-:S15]  /*0140*/  SHF.L.U32 R2, R2, 0x2, RZ ;  /* 0x0000000202027819 */ /* 0x003fde00000006ff */
[----:B01----:R-:W-:-:S15]  /*0150*/  IADD3 R2, P0, PT, R6, R2, RZ ;  /* 0x0000000206027210 */ /* 0x003fde0007f1e0ff */
[----:B01----:R-:W-:-:S15]  /*0160*/  IADD3.X R3, PT, PT, R7, R3, RZ, P0, !PT ;  /* 0x0000000307037210 */ /* 0x003fde00007fe4ff */
[----:B01----:R-:W-:-:S15]  /*0170*/  MOV R2, R2 ;  /* 0x0000000200027202 */ /* 0x003fde0000000f00 */
[----:B01----:R-:W-:-:S15]  /*0180*/  MOV R3, R3 ;  /* 0x0000000300037202 */ /* 0x003fde0000000f00 */
[----:B01----:R-:W-:-:S15]  /*0190*/  MOV R2, R2 ;  /* 0x0000000200027202 */ /* 0x003fde0000000f00 */
[----:B01----:R-:W-:-:S15]  /*01a0*/  MOV R3, R3 ;  /* 0x0000000300037202 */ /* 0x003fde0000000f00 */
[----:B01----:R-:W-:-:S15]  /*01b0*/  R2UR UR4, R4 ;  /* 0x00000000040472ca */ /* 0x003fde00000e0000 */
[----:B01----:R-:W-:-:S15]  /*01c0*/  R2UR UR5, R5 ;  /* 0x00000000050572ca */ /* 0x003fde00000e0000 */
[----:B01----:R1:W-:-:S15]  /*01d0*/  ST.E desc[UR4][R2.64], R0 ;  /* 0x0000000002007985 */ /* 0x0033de000c101904 */
[----:B------:R-:W-:-:S00]  /*01e0*/  MEMBAR.SC.VC ;  /* 0x0000000000007992 */ /* 0x000fc00000005000 */
[----:B01----:R-:W-:-:S00]  /*01f0*/  ERRBAR ;  /* 0x00000000000079ab */ /* 0x003fc00000000000 */
[----:B01----:R-:W-:-:S15]  /*0200*/  CGAERRBAR ;  /* 0x00000000000075ab */ /* 0x003fde0000000000 */
[----:B01----:R-:W-:-:S15]  /*0210*/  EXIT ;  /* 0x000000000000794d */ /* 0x003fde0003800000 */
[----:B------:R-:W-:-:S00]  /*0220*/  MEMBAR.SC.VC ;  /* 0x0000000000007992 */ /* 0x000fc00000005000 */
[----:B01----:R-:W-:-:S00]  /*0230*/  ERRBAR ;  /* 0x00000000000079ab */ /* 0x003fc00000000000 */
[----:B01----:R-:W-:-:S15]  /*0240*/  CGAERRBAR ;  /* 0x00000000000075ab */ /* 0x003fde0000000000 */
[----:B01----:R-:W-:-:S15]  /*0250*/  EXIT ;  /* 0x000000000000794d */ /* 0x003fde0003800000 */
.L_x_0:
[----:B------:R-:W-:-:S00]  /*0260*/  BRA `(.L_x_0) ;  /* 0xfffffffc00fc7947 */ /* 0x000fc0000383ffff */
[----:B------:R-:W-:-:S00]  /*0270*/  NOP ;  /* 0x0000000000007918 */ /* 0x000fc00000000000 */
        /* <DEDUP_REMOVED lines=8> */
.L_x_1:


//--------------------- .nv.constant0.kernelFunction --------------------------
	.section	.nv.constant0.kernelFunction,"a",@progbits
	.sectionflags	@""
	.align	4
.nv.constant0.kernelFunction:
	.zero		904


//--------------------- SYMBOLS --------------------------

	.type		.nv.reservedSmem.offset0,@object
	.size		.nv.reservedSmem.offset0,0x4
